	.headerflags	@"EF_CUDA_TEXMODE_UNIFIED EF_CUDA_64BIT_ADDRESS EF_CUDA_ACCELERATORS EF_CUDA_SM90 EF_CUDA_VIRTUAL_SM(EF_CUDA_SM90)"
	.elftype	@"ET_EXEC"


//--------------------- .nv.info                  --------------------------
	.section	.nv.info,"",@"SHT_CUDA_INFO"
	.align	4


	//----- nvinfo : EIATTR_REGCOUNT
	.align		4
        /*0000*/ 	.byte	0x04, 0x2f
        /*0002*/ 	.short	(.L_3 - .L_2)
	.align		4
.L_2:
        /*0004*/ 	.word	index@(triton_poi_fused__native_batch_norm_legit_no_training_relu_1)
        /*0008*/ 	.word	0x00000010


	//----- nvinfo : EIATTR_MIN_STACK_SIZE
	.align		4
.L_3:
        /*000c*/ 	.byte	0x04, 0x12
        /*000e*/ 	.short	(.L_5 - .L_4)
	.align		4
.L_4:
        /*0010*/ 	.word	index@(triton_poi_fused__native_batch_norm_legit_no_training_relu_1)
        /*0014*/ 	.word	0x00000000


	//----- nvinfo : EIATTR_FRAME_SIZE
	.align		4
.L_5:
        /*0018*/ 	.byte	0x04, 0x11
        /*001a*/ 	.short	(.L_7 - .L_6)
	.align		4
.L_6:
        /*001c*/ 	.word	index@(triton_poi_fused__native_batch_norm_legit_no_training_relu_1)
        /*0020*/ 	.word	0x00000000


	//----- nvinfo : EIATTR_MIN_STACK_SIZE
	.align		4
.L_7:
        /*0024*/ 	.byte	0x04, 0x12
        /*0026*/ 	.short	(.L_9 - .L_8)
	.align		4
.L_8:
        /*0028*/ 	.word	index@(triton_poi_fused__native_batch_norm_legit_no_training_relu_1)
        /*002c*/ 	.word	0x00000000
.L_9:


//--------------------- .nv.info.triton_poi_fused__native_batch_norm_legit_no_training_relu_1 --------------------------
	.section	.nv.info.triton_poi_fused__native_batch_norm_legit_no_training_relu_1,"",@"SHT_CUDA_INFO"
	.sectionflags	@""
	.align	4


	//----- nvinfo : EIATTR_CUDA_API_VERSION
	.align		4
        /*0000*/ 	.byte	0x04, 0x37
        /*0002*/ 	.short	(.L_11 - .L_10)
.L_10:
        /*0004*/ 	.word	0x0000007c


	//----- nvinfo : EIATTR_KPARAM_INFO
	.align		4
.L_11:
        /*0008*/ 	.byte	0x04, 0x17
        /*000a*/ 	.short	(.L_13 - .L_12)
.L_12:
        /*000c*/ 	.word	0x00000000
        /*0010*/ 	.short	0x0006
        /*0012*/ 	.short	0x0030
        /*0014*/ 	.byte	0x00, 0xf0, 0x11, 0x00


	//----- nvinfo : EIATTR_KPARAM_INFO
	.align		4
.L_13:
        /*0018*/ 	.byte	0x04, 0x17
        /*001a*/ 	.short	(.L_15 - .L_14)
.L_14:
        /*001c*/ 	.word	0x00000000
        /*0020*/ 	.short	0x0005
        /*0022*/ 	.short	0x0028
        /*0024*/ 	.byte	0x00, 0xf4, 0x21, 0x00


	//----- nvinfo : EIATTR_KPARAM_INFO
	.align		4
.L_15:
        /*0028*/ 	.byte	0x04, 0x17
        /*002a*/ 	.short	(.L_17 - .L_16)
.L_16:
        /*002c*/ 	.word	0x00000000
        /*0030*/ 	.short	0x0004
        /*0032*/ 	.short	0x0020
        /*0034*/ 	.byte	0x00, 0xf4, 0x21, 0x00


	//----- nvinfo : EIATTR_KPARAM_INFO
	.align		4
.L_17:
        /*0038*/ 	.byte	0x04, 0x17
        /*003a*/ 	.short	(.L_19 - .L_18)
.L_18:
        /*003c*/ 	.word	0x00000000
        /*0040*/ 	.short	0x0003
        /*0042*/ 	.short	0x0018
        /*0044*/ 	.byte	0x00, 0xf4, 0x21, 0x00


	//----- nvinfo : EIATTR_KPARAM_INFO
	.align		4
.L_19:
        /*0048*/ 	.byte	0x04, 0x17
        /*004a*/ 	.short	(.L_21 - .L_20)
.L_20:
        /*004c*/ 	.word	0x00000000
        /*0050*/ 	.short	0x0002
        /*0052*/ 	.short	0x0010
        /*0054*/ 	.byte	0x00, 0xf4, 0x21, 0x00


	//----- nvinfo : EIATTR_KPARAM_INFO
	.align		4
.L_21:
        /*0058*/ 	.byte	0x04, 0x17
        /*005a*/ 	.short	(.L_23 - .L_22)
.L_22:
        /*005c*/ 	.word	0x00000000
        /*0060*/ 	.short	0x0001
        /*0062*/ 	.short	0x0008
        /*0064*/ 	.byte	0x00, 0xf4, 0x21, 0x00


	//----- nvinfo : EIATTR_KPARAM_INFO
	.align		4
.L_23:
        /*0068*/ 	.byte	0x04, 0x17
        /*006a*/ 	.short	(.L_25 - .L_24)
.L_24:
        /*006c*/ 	.word	0x00000000
        /*0070*/ 	.short	0x0000
        /*0072*/ 	.short	0x0000
        /*0074*/ 	.byte	0x00, 0xf4, 0x21, 0x00


	//----- nvinfo : EIATTR_SPARSE_MMA_MASK
	.align		4
.L_25:
        /*0078*/ 	.byte	0x03, 0x50
        /*007a*/ 	.short	0x0000


	//----- nvinfo : EIATTR_MAXREG_COUNT
	.align		4
        /*007c*/ 	.byte	0x03, 0x1b
        /*007e*/ 	.short	0x00ff


	//----- nvinfo : EIATTR_EXIT_INSTR_OFFSETS
	.align		4
        /*0080*/ 	.byte	0x04, 0x1c
        /*0082*/ 	.short	(.L_27 - .L_26)


	//   ....[0]....
.L_26:
        /*0084*/ 	.word	0x00000300


	//----- nvinfo : EIATTR_REQNTID
	.align		4
.L_27:
        /*0088*/ 	.byte	0x04, 0x10
        /*008a*/ 	.short	(.L_29 - .L_28)
.L_28:
        /*008c*/ 	.word	0x00000080
        /*0090*/ 	.word	0x00000001
        /*0094*/ 	.word	0x00000001


	//----- nvinfo : EIATTR_CBANK_PARAM_SIZE
	.align		4
.L_29:
        /*0098*/ 	.byte	0x03, 0x19
        /*009a*/ 	.short	0x0034


	//----- nvinfo : EIATTR_PARAM_CBANK
	.align		4
        /*009c*/ 	.byte	0x04, 0x0a
        /*009e*/ 	.short	(.L_31 - .L_30)
	.align		4
.L_30:
        /*00a0*/ 	.word	index@(.nv.constant0.triton_poi_fused__native_batch_norm_legit_no_training_relu_1)
        /*00a4*/ 	.short	0x0210
        /*00a6*/ 	.short	0x0034


	//----- nvinfo : EIATTR_SW_WAR
	.align		4
.L_31:
        /*00a8*/ 	.byte	0x04, 0x36
        /*00aa*/ 	.short	(.L_33 - .L_32)
.L_32:
        /*00ac*/ 	.word	0x00000008
.L_33:


//--------------------- .nv.callgraph             --------------------------
	.section	.nv.callgraph,"",@"SHT_CUDA_CALLGRAPH"
	.align	4
	.sectionentsize	8
	.align		4
        /*0000*/ 	.word	0x00000000
	.align		4
        /*0004*/ 	.word	0xffffffff
	.align		4
        /*0008*/ 	.word	0x00000000
	.align		4
        /*000c*/ 	.word	0xfffffffe
	.align		4
        /*0010*/ 	.word	0x00000000
	.align		4
        /*0014*/ 	.word	0xfffffffd
	.align		4
        /*0018*/ 	.word	0x00000000
	.align		4
        /*001c*/ 	.word	0xfffffffc


//--------------------- .nv.constant4             --------------------------
	.section	.nv.constant4,"a",@progbits
	.align	8
	.align		8
.nv.constant4:
        /*0000*/ 	.dword	_$_str
	.align		8
        /*0008*/ 	.dword	_$_str_$_2


//--------------------- .text.triton_poi_fused__native_batch_norm_legit_no_training_relu_1 --------------------------
	.section	.text.triton_poi_fused__native_batch_norm_legit_no_training_relu_1,"ax",@progbits
	.align	128
        .global         triton_poi_fused__native_batch_norm_legit_no_training_relu_1
        .type           triton_poi_fused__native_batch_norm_legit_no_training_relu_1,@function
        .size           triton_poi_fused__native_batch_norm_legit_no_training_relu_1,(.L_x_1 - triton_poi_fused__native_batch_norm_legit_no_training_relu_1)
        .other          triton_poi_fused__native_batch_norm_legit_no_training_relu_1,@"STO_CUDA_ENTRY STV_DEFAULT"
triton_poi_fused__native_batch_norm_legit_no_training_relu_1:
.text.triton_poi_fused__native_batch_norm_legit_no_training_relu_1:
[----:B------:R-:W-:Y:S01]  /*0000*/  LDC R1, c[0x0][0x28] ;  /* 0x00000a00ff017b82 */ /* 0x000fe20000000800 */
[----:B------:R-:W1:Y:S07]  /*0010*/  S2R R0, SR_TID.X ;  /* 0x0000000000007919 */ /* 0x000e6e0000002100 */
[----:B------:R-:W2:Y:S01]  /*0020*/  LDC.64 R6, c[0x0][0x220] ;  /* 0x00008800ff067b82 */ /* 0x000ea20000000a00 */
[----:B------:R-:W-:Y:S01]  /*0030*/  ULDC.64 UR4, c[0x0][0x208] ;  /* 0x0000820000047ab9 */ /* 0x000fe20000000a00 */
[----:B------:R-:W3:Y:S06]  /*0040*/  S2R R3, SR_CTAID.X ;  /* 0x0000000000037919 */ /* 0x000eec0000002500 */
[----:B------:R-:W4:Y:S08]  /*0050*/  LDC.64 R4, c[0x0][0x218] ;  /* 0x00008600ff047b82 */ /* 0x000f300000000a00 */
[----:B------:R-:W5:Y:S08]  /*0060*/  LDC.64 R8, c[0x0][0x228] ;  /* 0x00008a00ff087b82 */ /* 0x000f700000000a00 */
[----:B------:R-:W4:Y:S01]  /*0070*/  LDC.64 R10, c[0x0][0x230] ;  /* 0x00008c00ff0a7b82 */ /* 0x000f220000000a00 */
[----:B-1----:R-:W-:-:S02]  /*0080*/  LOP3.LUT R0, R0, 0x7f, RZ, 0xc0, !PT ;  /* 0x0000007f00007812 */ /* 0x002fc400078ec0ff */
[----:B---3--:R-:W-:Y:S02]  /*0090*/  SHF.R.S32.HI R2, RZ, 0x18, R3 ;  /* 0x00000018ff027819 */ /* 0x008fe40000011403 */
[----:B------:R-:W-:Y:S02]  /*00a0*/  LEA R0, R3, R0, 0x7 ;  /* 0x0000000003007211 */ /* 0x000fe400078e38ff */
[----:B------:R-:W-:-:S04]  /*00b0*/  SGXT R3, R2, 0x1 ;  /* 0x000000010203781a */ /* 0x000fc80000000200 */
[----:B------:R-:W-:-:S04]  /*00c0*/  LEA.HI R3, R3, R0, RZ, 0x4 ;  /* 0x0000000003037211 */ /* 0x000fc800078f20ff */
[--C-:B------:R-:W-:Y:S02]  /*00d0*/  SHF.R.S32.HI R2, RZ, 0x4, R3.reuse ;  /* 0x00000004ff027819 */ /* 0x100fe40000011403 */
[----:B------:R-:W-:-:S04]  /*00e0*/  SHF.R.S32.HI R3, RZ, 0x1f, R3 ;  /* 0x0000001fff037819 */ /* 0x000fc80000011403 */
[----:B------:R-:W-:-:S04]  /*00f0*/  LEA.HI R3, R3, R2, RZ, 0x7 ;  /* 0x0000000203037211 */ /* 0x000fc800078f38ff */
[----:B------:R-:W-:-:S04]  /*0100*/  LOP3.LUT R3, R3, 0xffffff80, RZ, 0xc0, !PT ;  /* 0xffffff8003037812 */ /* 0x000fc800078ec0ff */
[----:B------:R-:W-:Y:S02]  /*0110*/  IADD3 R13, R2, -R3, RZ ;  /* 0x80000003020d7210 */ /* 0x000fe40007ffe0ff */
[----:B------:R-:W1:Y:S03]  /*0120*/  LDC.64 R2, c[0x0][0x210] ;  /* 0x00008400ff027b82 */ /* 0x000e660000000a00 */
[----:B--2---:R-:W-:-:S06]  /*0130*/  IMAD.WIDE R6, R13, 0x4, R6 ;  /* 0x000000040d067825 */ /* 0x004fcc00078e0206 */
[----:B------:R-:W2:Y:S01]  /*0140*/  LDG.E.EL R6, desc[UR4][R6.64] ;  /* 0x0000000406067981 */ /* 0x000ea2000c2e1900 */
[----:B----4-:R-:W-:-:S04]  /*0150*/  IMAD.WIDE R4, R13, 0x4, R4 ;  /* 0x000000040d047825 */ /* 0x010fc800078e0204 */
[C---:B-----5:R-:W-:Y:S02]  /*0160*/  IMAD.WIDE R8, R13.reuse, 0x4, R8 ;  /* 0x000000040d087825 */ /* 0x060fe400078e0208 */
[----:B------:R3:W4:Y:S02]  /*0170*/  LDG.E.EL R5, desc[UR4][R4.64] ;  /* 0x0000000404057981 */ /* 0x000724000c2e1900 */
[----:B0-----:R-:W-:Y:S02]  /*0180*/  IMAD.WIDE R10, R13, 0x4, R10 ;  /* 0x000000040d0a7825 */ /* 0x001fe400078e020a */
[----:B------:R-:W5:Y:S02]  /*0190*/  LDG.E.EL R8, desc[UR4][R8.64] ;  /* 0x0000000408087981 */ /* 0x000f64000c2e1900 */
[C---:B-1----:R-:W-:Y:S02]  /*01a0*/  IMAD.WIDE R2, R0.reuse, 0x4, R2 ;  /* 0x0000000400027825 */ /* 0x042fe400078e0202 */
[----:B------:R-:W5:Y:S04]  /*01b0*/  LDG.E.EL R11, desc[UR4][R10.64] ;  /* 0x000000040a0b7981 */ /* 0x000f68000c2e1900 */
[----:B------:R0:W4:Y:S01]  /*01c0*/  LDG.E R12, desc[UR4][R2.64] ;  /* 0x00000004020c7981 */ /* 0x000122000c1e1900 */
[----:B---3--:R-:W-:Y:S01]  /*01d0*/  HFMA2.MMA R4, -RZ, RZ, 1.625, 0 ;  /* 0x3e800000ff047435 */ /* 0x008fe200000001ff */
[----:B0-----:R-:W0:Y:S02]  /*01e0*/  LDC.64 R2, c[0x0][0x238] ;  /* 0x00008e00ff027b82 */ /* 0x001e240000000a00 */
[----:B0-----:R-:W-:-:S04]  /*01f0*/  IMAD.WIDE R2, R0, 0x4, R2 ;  /* 0x0000000400027825 */ /* 0x001fc800078e0202 */
[----:B--2---:R-:W-:-:S04]  /*0200*/  FADD R6, R6, 9.9999997473787516356e-06 ;  /* 0x3727c5ac06067421 */ /* 0x004fc80000000000 */
[----:B------:R-:W0:Y:S02]  /*0210*/  MUFU.SQRT R7, R6 ;  /* 0x0000000600077308 */ /* 0x000e240000002000 */
[C---:B0-----:R-:W-:Y:S02]  /*0220*/  FSETP.GT.AND P0, PT, R7.reuse, 8.50705917302346158658e+37, PT ;  /* 0x7e8000000700780b */ /* 0x041fe40003f04000 */
[----:B------:R-:W-:-:S11]  /*0230*/  FSETP.GEU.AND P1, PT, R7, 1.175494350822287508e-38, PT ;  /* 0x008000000700780b */ /* 0x000fd60003f2e000 */
[----:B------:R-:W-:-:S04]  /*0240*/  @P0 FMUL R7, R7, 0.25 ;  /* 0x3e80000007070820 */ /* 0x000fc80000400000 */
[----:B------:R-:W-:-:S06]  /*0250*/  @!P1 FMUL R7, R7, 16777216 ;  /* 0x4b80000007079820 */ /* 0x000fcc0000400000 */
[----:B------:R-:W0:Y:S01]  /*0260*/  MUFU.RCP R7, R7 ;  /* 0x0000000700077308 */ /* 0x000e220000001000 */
[----:B------:R-:W-:Y:S01]  /*0270*/  FSEL R4, R4, 1, P0 ;  /* 0x3f80000004047808 */ /* 0x000fe20000000000 */
[----:B----4-:R-:W-:-:S04]  /*0280*/  FADD R5, R12, -R5 ;  /* 0x800000050c057221 */ /* 0x010fc80000000000 */
[----:B------:R-:W-:-:S04]  /*0290*/  @!P1 FMUL R4, R4, 16777216 ;  /* 0x4b80000004049820 */ /* 0x000fc80000400000 */
[----:B0-----:R-:W-:-:S04]  /*02a0*/  FMUL R4, R7, R4 ;  /* 0x0000000407047220 */ /* 0x001fc80000400000 */
[----:B------:R-:W-:-:S04]  /*02b0*/  FMUL R4, R5, R4 ;  /* 0x0000000405047220 */ /* 0x000fc80000400000 */
[----:B-----5:R-:W-:-:S05]  /*02c0*/  FFMA R4, R8, R4, R11 ;  /* 0x0000000408047223 */ /* 0x020fca000000000b */
[----:B------:R-:W-:-:S04]  /*02d0*/  FSETP.GEU.AND P0, PT, R4, RZ, PT ;  /* 0x000000ff0400720b */ /* 0x000fc80003f0e000 */
[----:B------:R-:W-:-:S05]  /*02e0*/  FSEL R5, R4, RZ, P0 ;  /* 0x000000ff04057208 */ /* 0x000fca0000000000 */
[----:B------:R-:W-:Y:S01]  /*02f0*/  STG.E desc[UR4][R2.64], R5 ;  /* 0x0000000502007986 */ /* 0x000fe2000c101904 */
[----:B------:R-:W-:Y:S05]  /*0300*/  EXIT ;  /* 0x000000000000794d */ /* 0x000fea0003800000 */
.L_x_0:
[----:B------:R-:W-:-:S00]  /*0310*/  BRA `(.L_x_0) ;  /* 0xfffffffc00fc7947 */ /* 0x000fc0000383ffff */
[----:B------:R-:W-:-:S00]  /*0320*/  NOP ;  /* 0x0000000000007918 */ /* 0x000fc00000000000 */
        /* <DEDUP_REMOVED lines=13> */
.L_x_1:


//--------------------- .nv.global.init           --------------------------
	.section	.nv.global.init,"aw",@progbits
.nv.global.init:
	.type		_$_str,@object
	.size		_$_str,(_$_str_$_2 - _$_str)
_$_str:
        /*0000*/ 	.byte	0x5f, 0x5f, 0x43, 0x55, 0x44, 0x41, 0x5f, 0x46, 0x54, 0x5a, 0x00
	.type		_$_str_$_2,@object
	.size		_$_str_$_2,(.L_1 - _$_str_$_2)
_$_str_$_2:
        /*000b*/ 	.byte	0x5f, 0x5f, 0x43, 0x55, 0x44, 0x41, 0x5f, 0x50, 0x52, 0x45, 0x43, 0x5f, 0x53, 0x51, 0x52, 0x54
        /*001b*/ 	.byte	0x00
.L_1:


//--------------------- .nv.constant0.triton_poi_fused__native_batch_norm_legit_no_training_relu_1 --------------------------
	.section	.nv.constant0.triton_poi_fused__native_batch_norm_legit_no_training_relu_1,"a",@progbits
	.sectionflags	@""
	.align	4
.nv.constant0.triton_poi_fused__native_batch_norm_legit_no_training_relu_1:
	.zero		580
